//
// Generated by NVIDIA NVVM Compiler
//
// Compiler Build ID: CL-36424714
// Cuda compilation tools, release 13.0, V13.0.88
// Based on NVVM 20.0.0
//

.version 9.0
.target sm_100
.address_size 64

	// .globl	_Z6mykernv
.extern .func  (.param .b32 func_retval0) vprintf
(
	.param .b64 vprintf_param_0,
	.param .b64 vprintf_param_1
)
;
// _ZZ6mykernvE5array has been demoted
.global .align 1 .b8 $str[7] = {37, 100, 32, 37, 100, 10};

.visible .entry _Z6mykernv()
{
	.local .align 8 .b8 	__local_depot0[8];
	.reg .b64 	%SP;
	.reg .b64 	%SPL;
	.reg .pred 	%p<2>;
	.reg .b32 	%r<9>;
	.reg .b64 	%rd<5>;
	// demoted variable
	.shared .align 4 .b8 _ZZ6mykernvE5array[512];
	mov.u64 	%SPL, __local_depot0;
	cvta.local.u64 	%SP, %SPL;
	mov.u32 	%r1, %tid.x;
	shl.b32 	%r3, %r1, 2;
	mov.u32 	%r4, _ZZ6mykernvE5array;
	add.s32 	%r2, %r4, %r3;
	st.shared.u32 	[%r2], %r1;
	bar.sync 	0;
	setp.gt.u32 	%p1, %r1, 126;
	@%p1 bra 	$L__BB0_2;
	ld.shared.u32 	%r5, [%r2+4];
	bar.sync 	0;
	st.shared.u32 	[%r2], %r5;
	bar.sync 	0;
$L__BB0_2:
	add.u64 	%rd1, %SP, 0;
	add.u64 	%rd2, %SPL, 0;
	ld.shared.u32 	%r6, [%r2];
	st.local.v2.u32 	[%rd2], {%r6, %r1};
	mov.u64 	%rd3, $str;
	cvta.global.u64 	%rd4, %rd3;
	{ // callseq 0, 0
	.param .b64 param0;
	st.param.b64 	[param0], %rd4;
	.param .b64 param1;
	st.param.b64 	[param1], %rd1;
	.param .b32 retval0;
	call.uni (retval0), 
	vprintf, 
	(
	param0, 
	param1
	);
	ld.param.b32 	%r7, [retval0];
	} // callseq 0
	ret;

}


// ===== COMPILED SASS (sm_100) =====

	.target	sm_100

	.elftype	@"ET_EXEC"


//--------------------- .note.nv.tkinfo           --------------------------
	.section	.note.nv.tkinfo,"",@"SHT_NOTE"
	.sectionflags	@"SHF_NOTE_NV_TKINFO"
	.tkinfo
        /*0018*/ 	.word	0x00000002
        /*0030*/ 	.string	""
        /*0030*/ 	.string	"ptxas"
        /*0030*/ 	.string	"Cuda compilation tools, release 13.0, V13.0.88"
        /*0030*/ 	.string	"Build cuda_13.0.r13.0/compiler.36424714_0"
        /*0030*/ 	.string	"-arch sm_100 -m 64 "



//--------------------- .note.nv.cuinfo           --------------------------
	.section	.note.nv.cuinfo,"",@"SHT_NOTE"
	.sectionflags	@"SHF_NOTE_NV_CUINFO"
        /*0018*/ 	.short	0x0002
        /*001a*/ 	.short	0x0064
        /*001c*/ 	.short	0x0082
	.zero		2


//--------------------- .nv.info                  --------------------------
	.section	.nv.info,"",@"SHT_CUDA_INFO"
	.align	4


	//----- nvinfo : EIATTR_REGCOUNT
	.align		4
        /*0000*/ 	.byte	0x04, 0x2f
        /*0002*/ 	.short	(.L_2 - .L_1)
	.align		4
.L_1:
        /*0004*/ 	.word	index@(_Z6mykernv)
        /*0008*/ 	.word	0x00000018


	//----- nvinfo : EIATTR_FRAME_SIZE
	.align		4
.L_2:
        /*000c*/ 	.byte	0x04, 0x11
        /*000e*/ 	.short	(.L_4 - .L_3)
	.align		4
.L_3:
        /*0010*/ 	.word	index@(_Z6mykernv)
        /*0014*/ 	.word	0x00000008


	//----- nvinfo : EIATTR_MIN_STACK_SIZE
	.align		4
.L_4:
        /*0018*/ 	.byte	0x04, 0x12
        /*001a*/ 	.short	(.L_6 - .L_5)
	.align		4
.L_5:
        /*001c*/ 	.word	index@(_Z6mykernv)
        /*0020*/ 	.word	0x00000008
.L_6:


//--------------------- .nv.compat                --------------------------
	.section	.nv.compat,"",@"SHT_CUDA_COMPAT_INFO"
	.align	4
        /*0000*/ 	.byte	0x02, 0x09, 0x00, 0x00, 0x02, 0x02, 0x01, 0x00, 0x02, 0x05, 0x05, 0x00, 0x03, 0x07, 0x01, 0x01
        /*0010*/ 	.byte	0x02, 0x03, 0x00, 0x00, 0x02, 0x06, 0x01, 0x00, 0x04, 0x0b, 0x08, 0x00, 0x09, 0x00, 0x00, 0x00
        /*0020*/ 	.byte	0x00, 0x00, 0x00, 0x00


//--------------------- .nv.info._Z6mykernv       --------------------------
	.section	.nv.info._Z6mykernv,"",@"SHT_CUDA_INFO"
	.sectionflags	@""
	.align	4


	//----- nvinfo : EIATTR_CUDA_API_VERSION
	.align		4
        /*0000*/ 	.byte	0x04, 0x37
        /*0002*/ 	.short	(.L_8 - .L_7)
.L_7:
        /*0004*/ 	.word	0x00000082


	//----- nvinfo : EIATTR_SPARSE_MMA_MASK
	.align		4
.L_8:
        /*0008*/ 	.byte	0x03, 0x50
        /*000a*/ 	.short	0x0000


	//----- nvinfo : EIATTR_MAXREG_COUNT
	.align		4
        /*000c*/ 	.byte	0x03, 0x1b
        /*000e*/ 	.short	0x00ff


	//----- nvinfo : EIATTR_NUM_BARRIERS
	.align		4
        /*0010*/ 	.byte	0x02, 0x4c
        /*0012*/ 	.byte	0x01
	.zero		1


	//----- nvinfo : EIATTR_EXTERNS
	.align		4
        /*0014*/ 	.byte	0x04, 0x0f
        /*0016*/ 	.short	(.L_10 - .L_9)


	//   ....[0]....
	.align		4
.L_9:
        /*0018*/ 	.word	index@(vprintf)


	//----- nvinfo : EIATTR_MERCURY_ISA_VERSION
	.align		4
.L_10:
        /*001c*/ 	.byte	0x03, 0x5f
        /*001e*/ 	.short	0x0101


	//----- nvinfo : EIATTR_VRC_CTA_INIT_COUNT
	.align		4
        /*0020*/ 	.byte	0x02, 0x4a
	.zero		1
	.zero		1


	//----- nvinfo : EIATTR_SYSCALL_OFFSETS
	.align		4
        /*0024*/ 	.byte	0x04, 0x46
        /*0026*/ 	.short	(.L_12 - .L_11)


	//   ....[0]....
.L_11:
        /*0028*/ 	.word	0x000001a0


	//----- nvinfo : EIATTR_EXIT_INSTR_OFFSETS
	.align		4
.L_12:
        /*002c*/ 	.byte	0x04, 0x1c
        /*002e*/ 	.short	(.L_14 - .L_13)


	//   ....[0]....
.L_13:
        /*0030*/ 	.word	0x000001b0


	//----- nvinfo : EIATTR_SW_WAR
	.align		4
.L_14:
        /*0034*/ 	.byte	0x04, 0x36
        /*0036*/ 	.short	(.L_16 - .L_15)
.L_15:
        /*0038*/ 	.word	0x00000008
.L_16:


//--------------------- .nv.callgraph             --------------------------
	.section	.nv.callgraph,"",@"SHT_CUDA_CALLGRAPH"
	.align	4
	.sectionentsize	8
	.align		4
        /*0000*/ 	.word	0x00000000
	.align		4
        /*0004*/ 	.word	0xffffffff
	.align		4
        /*0008*/ 	.word	index@(_Z6mykernv)
	.align		4
        /*000c*/ 	.word	index@(vprintf)
	.align		4
        /*0010*/ 	.word	0x00000000
	.align		4
        /*0014*/ 	.word	0xfffffffe
	.align		4
        /*0018*/ 	.word	0x00000000
	.align		4
        /*001c*/ 	.word	0xfffffffd
	.align		4
        /*0020*/ 	.word	0x00000000
	.align		4
        /*0024*/ 	.word	0xfffffffc


//--------------------- .nv.constant4             --------------------------
	.section	.nv.constant4,"a",@progbits
	.align	8
	.align		8
.nv.constant4:
        /*0000*/ 	.dword	vprintf
	.align		8
        /*0008*/ 	.dword	$str


//--------------------- .text._Z6mykernv          --------------------------
	.section	.text._Z6mykernv,"ax",@progbits
	.align	128
        .global         _Z6mykernv
        .type           _Z6mykernv,@function
        .size           _Z6mykernv,(.L_x_2 - _Z6mykernv)
        .other          _Z6mykernv,@"STO_CUDA_ENTRY STV_DEFAULT"
_Z6mykernv:
.text._Z6mykernv:
[----:B------:R-:W0:Y:S01]  /*0000*/  LDC R1, c[0x0][0x37c] ;  /* 0x0000df00ff017b82 */ /* 0x000e220000000800 */
[----:B------:R-:W1:Y:S07]  /*0010*/  S2R R9, SR_TID.X ;  /* 0x0000000000097919 */ /* 0x000e6e0000002100 */
[----:B------:R-:W2:Y:S01]  /*0020*/  S2UR UR5, SR_CgaCtaId ;  /* 0x00000000000579c3 */ /* 0x000ea20000008800 */
[----:B------:R-:W-:Y:S01]  /*0030*/  UMOV UR4, 0x400 ;  /* 0x0000040000047882 */ /* 0x000fe20000000000 */
[----:B0-----:R-:W-:Y:S01]  /*0040*/  VIADD R1, R1, 0xfffffff8 ;  /* 0xfffffff801017836 */ /* 0x001fe20000000000 */
[----:B------:R-:W-:Y:S01]  /*0050*/  MOV R2, 0x0 ;  /* 0x0000000000027802 */ /* 0x000fe20000000f00 */
[----:B------:R-:W0:Y:S04]  /*0060*/  LDCU.64 UR6, c[0x4][0x8] ;  /* 0x01000100ff0677ac */ /* 0x000e280008000a00 */
[----:B------:R3:W4:Y:S01]  /*0070*/  LDC.64 R10, c[0x4][R2] ;  /* 0x01000000020a7b82 */ /* 0x0007220000000a00 */
[----:B0-----:R-:W-:Y:S01]  /*0080*/  IMAD.U32 R4, RZ, RZ, UR6 ;  /* 0x00000006ff047e24 */ /* 0x001fe2000f8e00ff */
[----:B--2---:R-:W-:Y:S01]  /*0090*/  ULEA UR4, UR5, UR4, 0x18 ;  /* 0x0000000405047291 */ /* 0x004fe2000f8ec0ff */
[----:B------:R-:W-:Y:S01]  /*00a0*/  IMAD.U32 R5, RZ, RZ, UR7 ;  /* 0x00000007ff057e24 */ /* 0x000fe2000f8e00ff */
[----:B------:R-:W0:Y:S04]  /*00b0*/  LDCU UR5, c[0x0][0x2fc] ;  /* 0x00005f80ff0577ac */ /* 0x000e280008000800 */
[----:B-1----:R-:W-:-:S02]  /*00c0*/  LEA R0, R9, UR4, 0x2 ;  /* 0x0000000409007c11 */ /* 0x002fc4000f8e10ff */
[----:B------:R-:W-:-:S03]  /*00d0*/  ISETP.GT.U32.AND P0, PT, R9, 0x7e, PT ;  /* 0x0000007e0900780c */ /* 0x000fc60003f04070 */
[----:B------:R-:W1:Y:S01]  /*00e0*/  LDCU UR4, c[0x0][0x2f8] ;  /* 0x00005f00ff0477ac */ /* 0x000e620008000800 */
[----:B------:R-:W-:Y:S01]  /*00f0*/  STS [R0], R9 ;  /* 0x0000000900007388 */ /* 0x000fe20000000800 */
[----:B------:R-:W-:Y:S08]  /*0100*/  BAR.SYNC.DEFER_BLOCKING 0x0 ;  /* 0x0000000000007b1d */ /* 0x000ff00000010000 */
[----:B------:R-:W2:Y:S01]  /*0110*/  @!P0 LDS R3, [R0+0x4] ;  /* 0x0000040000038984 */ /* 0x000ea20000000800 */
[----:B------:R-:W-:Y:S06]  /*0120*/  @!P0 BAR.SYNC.DEFER_BLOCKING 0x0 ;  /* 0x0000000000008b1d */ /* 0x000fec0000010000 */
[----:B--2---:R-:W-:Y:S02]  /*0130*/  @!P0 STS [R0], R3 ;  /* 0x0000000300008388 */ /* 0x004fe40000000800 */
[----:B------:R-:W-:Y:S01]  /*0140*/  @!P0 BAR.SYNC.DEFER_BLOCKING 0x0 ;  /* 0x0000000000008b1d */ /* 0x000fe20000010000 */
[----:B-1----:R-:W-:-:S05]  /*0150*/  IADD3 R6, P0, PT, R1, UR4, RZ ;  /* 0x0000000401067c10 */ /* 0x002fca000ff1e0ff */
[----:B0-----:R-:W-:Y:S01]  /*0160*/  IMAD.X R7, RZ, RZ, UR5, P0 ;  /* 0x00000005ff077e24 */ /* 0x001fe200080e06ff */
[----:B------:R-:W0:Y:S04]  /*0170*/  LDS R8, [R0] ;  /* 0x0000000000087984 */ /* 0x000e280000000800 */
[----:B0---4-:R3:W-:Y:S03]  /*0180*/  STL.64 [R1], R8 ;  /* 0x0000000801007387 */ /* 0x0117e60000100a00 */
[----:B------:R-:W-:-:S07]  /*0190*/  LEPC R20, `(.L_x_0) ;  /* 0x000000001014794e */ /* 0x000fce0000000000 */
[----:B---3--:R-:W-:Y:S05]  /*01a0*/  CALL.ABS.NOINC R10 ;  /* 0x000000000a007343 */ /* 0x008fea0003c00000 */
.L_x_0:
[----:B------:R-:W-:Y:S05]  /*01b0*/  EXIT ;  /* 0x000000000000794d */ /* 0x000fea0003800000 */
.L_x_1:
[----:B------:R-:W-:-:S00]  /*01c0*/  BRA `(.L_x_1) ;  /* 0xfffffffc00fc7947 */ /* 0x000fc0000383ffff */
[----:B------:R-:W-:-:S00]  /*01d0*/  NOP ;  /* 0x0000000000007918 */ /* 0x000fc00000000000 */
        /* <DEDUP_REMOVED lines=10> */
.L_x_2:


//--------------------- .nv.global.init           --------------------------
	.section	.nv.global.init,"aw",@progbits
.nv.global.init:
	.type		$str,@object
	.size		$str,(.L_0 - $str)
$str:
        /*0000*/ 	.byte	0x25, 0x64, 0x20, 0x25, 0x64, 0x0a, 0x00
.L_0:


//--------------------- .nv.shared._Z6mykernv     --------------------------
	.section	.nv.shared._Z6mykernv,"aw",@nobits
	.sectionflags	@""
	.align	4
.nv.shared._Z6mykernv:
	.zero		1536


//--------------------- .nv.shared.reserved.0     --------------------------
	.section	.nv.shared.reserved.0,"aw",@nobits
	.weak		__nv_reservedSMEM_offset_0_alias
	.size		__nv_reservedSMEM_offset_0_alias, 0, 64
	.other		__nv_reservedSMEM_offset_0_alias,@"STO_CUDA_RESERVED_SHARED STV_DEFAULT"
__nv_reservedSMEM_offset_0_alias:
	.zero		0
	.zero		64


//--------------------- .nv.constant0._Z6mykernv  --------------------------
	.section	.nv.constant0._Z6mykernv,"a",@progbits
	.sectionflags	@""
	.align	4
.nv.constant0._Z6mykernv:
	.zero		896


//--------------------- SYMBOLS --------------------------

	.type		.nv.reservedSmem.offset0,@object
	.size		.nv.reservedSmem.offset0,0x4
	.type		.nv.reservedSmem.cap,@object
	.size		.nv.reservedSmem.cap,0x4
	.type		vprintf,@function
